	.headerflags	@"EF_CUDA_TEXMODE_UNIFIED EF_CUDA_64BIT_ADDRESS EF_CUDA_ACCELERATORS EF_CUDA_SM90 EF_CUDA_VIRTUAL_SM(EF_CUDA_SM90)"
	.elftype	@"ET_EXEC"


//--------------------- .nv.info                  --------------------------
	.section	.nv.info,"",@"SHT_CUDA_INFO"
	.align	4


	//----- nvinfo : EIATTR_REGCOUNT
	.align		4
        /*0000*/ 	.byte	0x04, 0x2f
        /*0002*/ 	.short	(.L_1 - .L_0)
	.align		4
.L_0:
        /*0004*/ 	.word	index@(triton_poi_fused_add_convolution_mul_relu_52)
        /*0008*/ 	.word	0x00000016


	//----- nvinfo : EIATTR_MIN_STACK_SIZE
	.align		4
.L_1:
        /*000c*/ 	.byte	0x04, 0x12
        /*000e*/ 	.short	(.L_3 - .L_2)
	.align		4
.L_2:
        /*0010*/ 	.word	index@(triton_poi_fused_add_convolution_mul_relu_52)
        /*0014*/ 	.word	0x00000000


	//----- nvinfo : EIATTR_FRAME_SIZE
	.align		4
.L_3:
        /*0018*/ 	.byte	0x04, 0x11
        /*001a*/ 	.short	(.L_5 - .L_4)
	.align		4
.L_4:
        /*001c*/ 	.word	index@(triton_poi_fused_add_convolution_mul_relu_52)
        /*0020*/ 	.word	0x00000000


	//----- nvinfo : EIATTR_MIN_STACK_SIZE
	.align		4
.L_5:
        /*0024*/ 	.byte	0x04, 0x12
        /*0026*/ 	.short	(.L_7 - .L_6)
	.align		4
.L_6:
        /*0028*/ 	.word	index@(triton_poi_fused_add_convolution_mul_relu_52)
        /*002c*/ 	.word	0x00000000
.L_7:


//--------------------- .nv.info.triton_poi_fused_add_convolution_mul_relu_52 --------------------------
	.section	.nv.info.triton_poi_fused_add_convolution_mul_relu_52,"",@"SHT_CUDA_INFO"
	.sectionflags	@""
	.align	4


	//----- nvinfo : EIATTR_CUDA_API_VERSION
	.align		4
        /*0000*/ 	.byte	0x04, 0x37
        /*0002*/ 	.short	(.L_9 - .L_8)
.L_8:
        /*0004*/ 	.word	0x0000007c


	//----- nvinfo : EIATTR_KPARAM_INFO
	.align		4
.L_9:
        /*0008*/ 	.byte	0x04, 0x17
        /*000a*/ 	.short	(.L_11 - .L_10)
.L_10:
        /*000c*/ 	.word	0x00000000
        /*0010*/ 	.short	0x0003
        /*0012*/ 	.short	0x0018
        /*0014*/ 	.byte	0x00, 0xf0, 0x11, 0x00


	//----- nvinfo : EIATTR_KPARAM_INFO
	.align		4
.L_11:
        /*0018*/ 	.byte	0x04, 0x17
        /*001a*/ 	.short	(.L_13 - .L_12)
.L_12:
        /*001c*/ 	.word	0x00000000
        /*0020*/ 	.short	0x0002
        /*0022*/ 	.short	0x0010
        /*0024*/ 	.byte	0x00, 0xf4, 0x21, 0x00


	//----- nvinfo : EIATTR_KPARAM_INFO
	.align		4
.L_13:
        /*0028*/ 	.byte	0x04, 0x17
        /*002a*/ 	.short	(.L_15 - .L_14)
.L_14:
        /*002c*/ 	.word	0x00000000
        /*0030*/ 	.short	0x0001
        /*0032*/ 	.short	0x0008
        /*0034*/ 	.byte	0x00, 0xf4, 0x21, 0x00


	//----- nvinfo : EIATTR_KPARAM_INFO
	.align		4
.L_15:
        /*0038*/ 	.byte	0x04, 0x17
        /*003a*/ 	.short	(.L_17 - .L_16)
.L_16:
        /*003c*/ 	.word	0x00000000
        /*0040*/ 	.short	0x0000
        /*0042*/ 	.short	0x0000
        /*0044*/ 	.byte	0x00, 0xf4, 0x21, 0x00


	//----- nvinfo : EIATTR_SPARSE_MMA_MASK
	.align		4
.L_17:
        /*0048*/ 	.byte	0x03, 0x50
        /*004a*/ 	.short	0x0000


	//----- nvinfo : EIATTR_MAXREG_COUNT
	.align		4
        /*004c*/ 	.byte	0x03, 0x1b
        /*004e*/ 	.short	0x00ff


	//----- nvinfo : EIATTR_EXIT_INSTR_OFFSETS
	.align		4
        /*0050*/ 	.byte	0x04, 0x1c
        /*0052*/ 	.short	(.L_19 - .L_18)


	//   ....[0]....
.L_18:
        /*0054*/ 	.word	0x000002b0


	//   ....[1]....
        /*0058*/ 	.word	0x000002d0


	//----- nvinfo : EIATTR_REQNTID
	.align		4
.L_19:
        /*005c*/ 	.byte	0x04, 0x10
        /*005e*/ 	.short	(.L_21 - .L_20)
.L_20:
        /*0060*/ 	.word	0x00000080
        /*0064*/ 	.word	0x00000001
        /*0068*/ 	.word	0x00000001


	//----- nvinfo : EIATTR_CBANK_PARAM_SIZE
	.align		4
.L_21:
        /*006c*/ 	.byte	0x03, 0x19
        /*006e*/ 	.short	0x001c


	//----- nvinfo : EIATTR_PARAM_CBANK
	.align		4
        /*0070*/ 	.byte	0x04, 0x0a
        /*0072*/ 	.short	(.L_23 - .L_22)
	.align		4
.L_22:
        /*0074*/ 	.word	index@(.nv.constant0.triton_poi_fused_add_convolution_mul_relu_52)
        /*0078*/ 	.short	0x0210
        /*007a*/ 	.short	0x001c


	//----- nvinfo : EIATTR_SW_WAR
	.align		4
.L_23:
        /*007c*/ 	.byte	0x04, 0x36
        /*007e*/ 	.short	(.L_25 - .L_24)
.L_24:
        /*0080*/ 	.word	0x00000008
.L_25:


//--------------------- .nv.callgraph             --------------------------
	.section	.nv.callgraph,"",@"SHT_CUDA_CALLGRAPH"
	.align	4
	.sectionentsize	8
	.align		4
        /*0000*/ 	.word	0x00000000
	.align		4
        /*0004*/ 	.word	0xffffffff
	.align		4
        /*0008*/ 	.word	0x00000000
	.align		4
        /*000c*/ 	.word	0xfffffffe
	.align		4
        /*0010*/ 	.word	0x00000000
	.align		4
        /*0014*/ 	.word	0xfffffffd
	.align		4
        /*0018*/ 	.word	0x00000000
	.align		4
        /*001c*/ 	.word	0xfffffffc


//--------------------- .text.triton_poi_fused_add_convolution_mul_relu_52 --------------------------
	.section	.text.triton_poi_fused_add_convolution_mul_relu_52,"ax",@progbits
	.align	128
        .global         triton_poi_fused_add_convolution_mul_relu_52
        .type           triton_poi_fused_add_convolution_mul_relu_52,@function
        .size           triton_poi_fused_add_convolution_mul_relu_52,(.L_x_1 - triton_poi_fused_add_convolution_mul_relu_52)
        .other          triton_poi_fused_add_convolution_mul_relu_52,@"STO_CUDA_ENTRY STV_DEFAULT"
triton_poi_fused_add_convolution_mul_relu_52:
.text.triton_poi_fused_add_convolution_mul_relu_52:
[----:B------:R-:W0:Y:S02]  /*0000*/  LDC R1, c[0x0][0x28] ;  /* 0x00000a00ff017b82 */ /* 0x000e240000000800 */
[----:B------:R-:W1:Y:S01]  /*0010*/  S2R R0, SR_TID.X ;  /* 0x0000000000007919 */ /* 0x000e620000002100 */
[----:B------:R-:W2:Y:S01]  /*0020*/  LDC.64 R16, c[0x0][0x218] ;  /* 0x00008600ff107b82 */ /* 0x000ea20000000a00 */
[----:B------:R-:W-:Y:S01]  /*0030*/  CS2R R6, SRZ ;  /* 0x0000000000067805 */ /* 0x000fe2000001ff00 */
[----:B------:R-:W-:Y:S01]  /*0040*/  ULDC.64 UR4, c[0x0][0x208] ;  /* 0x0000820000047ab9 */ /* 0x000fe20000000a00 */
[----:B------:R-:W3:Y:S05]  /*0050*/  S2R R9, SR_CTAID.X ;  /* 0x0000000000097919 */ /* 0x000eea0000002500 */
[----:B------:R-:W4:Y:S08]  /*0060*/  LDC.64 R2, c[0x0][0x210] ;  /* 0x00008400ff027b82 */ /* 0x000f300000000a00 */
[----:B------:R-:W5:Y:S01]  /*0070*/  LDC.64 R18, c[0x0][0x220] ;  /* 0x00008800ff127b82 */ /* 0x000f620000000a00 */
[----:B-1----:R-:W-:-:S05]  /*0080*/  IMAD.SHL.U32 R0, R0, 0x4, RZ ;  /* 0x0000000400007824 */ /* 0x002fca00078e00ff */
[----:B------:R-:W-:-:S05]  /*0090*/  LOP3.LUT R0, R0, 0x1fc, RZ, 0xc0, !PT ;  /* 0x000001fc00007812 */ /* 0x000fca00078ec0ff */
[----:B---3--:R-:W-:-:S04]  /*00a0*/  IMAD R9, R9, 0x200, R0 ;  /* 0x0000020009097824 */ /* 0x008fc800078e0200 */
[C---:B------:R-:W-:Y:S01]  /*00b0*/  IMAD.HI R0, R9.reuse, 0x7e07e07f, RZ ;  /* 0x7e07e07f09007827 */ /* 0x040fe200078e02ff */
[C---:B------:R-:W-:Y:S02]  /*00c0*/  ISETP.GE.AND P4, PT, R9.reuse, 0x8200, PT ;  /* 0x000082000900780c */ /* 0x040fe40003f86270 */
[----:B------:R-:W-:Y:S02]  /*00d0*/  CS2R R12, SRZ ;  /* 0x00000000000c7805 */ /* 0x000fe4000001ff00 */
[----:B------:R-:W-:Y:S01]  /*00e0*/  CS2R R14, SRZ ;  /* 0x00000000000e7805 */ /* 0x000fe2000001ff00 */
[C---:B----4-:R-:W-:Y:S01]  /*00f0*/  IMAD.WIDE R2, R9.reuse, 0x4, R2 ;  /* 0x0000000409027825 */ /* 0x050fe200078e0202 */
[----:B------:R-:W-:Y:S02]  /*0100*/  SHF.R.U32.HI R5, RZ, 0x1f, R0 ;  /* 0x0000001fff057819 */ /* 0x000fe40000011600 */
[----:B------:R-:W-:Y:S01]  /*0110*/  CS2R R10, SRZ ;  /* 0x00000000000a7805 */ /* 0x000fe2000001ff00 */
[----:B-----5:R-:W-:Y:S01]  /*0120*/  IMAD.WIDE R18, R9, 0x4, R18 ;  /* 0x0000000409127825 */ /* 0x020fe200078e0212 */
[----:B------:R-:W-:-:S05]  /*0130*/  LEA.HI.SX32 R0, R0, R5, 0x16 ;  /* 0x0000000500007211 */ /* 0x000fca00078fb2ff */
[----:B------:R-:W-:Y:S01]  /*0140*/  IMAD R5, R0, -0x820, R9 ;  /* 0xfffff7e000057824 */ /* 0x000fe200078e0209 */
[----:B------:R-:W3:Y:S03]  /*0150*/  @!P4 LDG.E.128 R12, desc[UR4][R2.64] ;  /* 0x00000004020cc981 */ /* 0x000ee6000c1e1d00 */
[----:B--2---:R-:W-:Y:S01]  /*0160*/  IMAD.WIDE R16, R5, 0x4, R16 ;  /* 0x0000000405107825 */ /* 0x004fe200078e0210 */
[----:B------:R-:W-:Y:S02]  /*0170*/  CS2R R4, SRZ ;  /* 0x0000000000047805 */ /* 0x000fe4000001ff00 */
[----:B------:R-:W-:-:S04]  /*0180*/  CS2R R8, SRZ ;  /* 0x0000000000087805 */ /* 0x000fc8000001ff00 */
[----:B------:R-:W3:Y:S04]  /*0190*/  @!P4 LDG.E.EL.128 R4, desc[UR4][R16.64] ;  /* 0x000000041004c981 */ /* 0x000ee8000c2e1d00 */
[----:B------:R-:W2:Y:S01]  /*01a0*/  @!P4 LDG.E.128 R8, desc[UR4][R18.64] ;  /* 0x000000041208c981 */ /* 0x000ea2000c1e1d00 */
[----:B---3--:R-:W-:Y:S01]  /*01b0*/  FADD R17, R4, R12 ;  /* 0x0000000c04117221 */ /* 0x008fe20000000000 */
[----:B------:R-:W-:Y:S01]  /*01c0*/  FADD R4, R5, R13 ;  /* 0x0000000d05047221 */ /* 0x000fe20000000000 */
[----:B------:R-:W-:Y:S01]  /*01d0*/  FADD R5, R6, R14 ;  /* 0x0000000e06057221 */ /* 0x000fe20000000000 */
[----:B------:R-:W-:Y:S01]  /*01e0*/  FADD R0, R7, R15 ;  /* 0x0000000f07007221 */ /* 0x000fe20000000000 */
[----:B--2---:R-:W-:Y:S01]  /*01f0*/  FFMA R8, R17, 0.20000000298023223877, R8 ;  /* 0x3e4ccccd11087823 */ /* 0x004fe20000000008 */
[----:B------:R-:W-:Y:S01]  /*0200*/  FFMA R4, R4, 0.20000000298023223877, R9 ;  /* 0x3e4ccccd04047823 */ /* 0x000fe20000000009 */
[----:B------:R-:W-:Y:S01]  /*0210*/  FFMA R5, R5, 0.20000000298023223877, R10 ;  /* 0x3e4ccccd05057823 */ /* 0x000fe2000000000a */
[----:B------:R-:W-:-:S02]  /*0220*/  FFMA R0, R0, 0.20000000298023223877, R11 ;  /* 0x3e4ccccd00007823 */ /* 0x000fc4000000000b */
[----:B------:R-:W-:Y:S02]  /*0230*/  FSETP.GEU.AND P3, PT, R8, RZ, PT ;  /* 0x000000ff0800720b */ /* 0x000fe40003f6e000 */
[----:B------:R-:W-:Y:S02]  /*0240*/  FSETP.GEU.AND P2, PT, R4, RZ, PT ;  /* 0x000000ff0400720b */ /* 0x000fe40003f4e000 */
[----:B------:R-:W-:Y:S02]  /*0250*/  FSETP.GEU.AND P1, PT, R5, RZ, PT ;  /* 0x000000ff0500720b */ /* 0x000fe40003f2e000 */
[----:B------:R-:W-:Y:S02]  /*0260*/  FSETP.GEU.AND P0, PT, R0, RZ, PT ;  /* 0x000000ff0000720b */ /* 0x000fe40003f0e000 */
[----:B------:R-:W-:Y:S02]  /*0270*/  SEL R8, R8, RZ, P3 ;  /* 0x000000ff08087207 */ /* 0x000fe40001800000 */
[----:B------:R-:W-:-:S02]  /*0280*/  SEL R9, R4, RZ, P2 ;  /* 0x000000ff04097207 */ /* 0x000fc40001000000 */
[----:B------:R-:W-:Y:S02]  /*0290*/  SEL R10, R5, RZ, P1 ;  /* 0x000000ff050a7207 */ /* 0x000fe40000800000 */
[----:B------:R-:W-:Y:S01]  /*02a0*/  SEL R11, R0, RZ, P0 ;  /* 0x000000ff000b7207 */ /* 0x000fe20000000000 */
[----:B------:R-:W-:Y:S06]  /*02b0*/  @P4 EXIT ;  /* 0x000000000000494d */ /* 0x000fec0003800000 */
[----:B------:R-:W-:Y:S01]  /*02c0*/  STG.E.128 desc[UR4][R2.64], R8 ;  /* 0x0000000802007986 */ /* 0x000fe2000c101d04 */
[----:B------:R-:W-:Y:S05]  /*02d0*/  EXIT ;  /* 0x000000000000794d */ /* 0x000fea0003800000 */
.L_x_0:
[----:B------:R-:W-:-:S00]  /*02e0*/  BRA `(.L_x_0) ;  /* 0xfffffffc00fc7947 */ /* 0x000fc0000383ffff */
[----:B------:R-:W-:-:S00]  /*02f0*/  NOP ;  /* 0x0000000000007918 */ /* 0x000fc00000000000 */
        /* <DEDUP_REMOVED lines=8> */
.L_x_1:


//--------------------- .nv.constant0.triton_poi_fused_add_convolution_mul_relu_52 --------------------------
	.section	.nv.constant0.triton_poi_fused_add_convolution_mul_relu_52,"a",@progbits
	.sectionflags	@""
	.align	4
.nv.constant0.triton_poi_fused_add_convolution_mul_relu_52:
	.zero		556
